//
// Generated by NVIDIA NVVM Compiler
//
// Compiler Build ID: CL-36424714
// Cuda compilation tools, release 13.0, V13.0.88
// Based on NVVM 20.0.0
//

.version 9.0
.target sm_100
.address_size 64

	// .globl	_Z18bankConflictKernelPfi
.extern .shared .align 16 .b8 sharedA[];

.visible .entry _Z18bankConflictKernelPfi(
	.param .u64 .ptr .align 1 _Z18bankConflictKernelPfi_param_0,
	.param .u32 _Z18bankConflictKernelPfi_param_1
)
{
	.reg .pred 	%p<2>;
	.reg .b32 	%r<10>;
	.reg .b32 	%f<3>;
	.reg .b64 	%rd<5>;

	ld.param.u64 	%rd1, [_Z18bankConflictKernelPfi_param_0];
	ld.param.u32 	%r3, [_Z18bankConflictKernelPfi_param_1];
	mov.u32 	%r4, %ntid.x;
	mov.u32 	%r5, %ctaid.x;
	mov.u32 	%r1, %tid.x;
	mad.lo.s32 	%r2, %r4, %r5, %r1;
	setp.gt.u32 	%p1, %r2, 67108863;
	@%p1 bra 	$L__BB0_2;
	cvta.to.global.u64 	%rd2, %rd1;
	mul.lo.s32 	%r6, %r3, %r1;
	cvt.rn.f32.u32 	%f1, %r2;
	shl.b32 	%r7, %r6, 2;
	mov.u32 	%r8, sharedA;
	add.s32 	%r9, %r8, %r7;
	st.shared.f32 	[%r9], %f1;
	bar.sync 	0;
	ld.shared.f32 	%f2, [%r9];
	mul.wide.u32 	%rd3, %r2, 4;
	add.s64 	%rd4, %rd2, %rd3;
	st.global.f32 	[%rd4], %f2;
$L__BB0_2:
	ret;

}


// ===== COMPILED SASS (sm_100) =====

	.target	sm_100

	.elftype	@"ET_EXEC"


//--------------------- .note.nv.tkinfo           --------------------------
	.section	.note.nv.tkinfo,"",@"SHT_NOTE"
	.sectionflags	@"SHF_NOTE_NV_TKINFO"
	.tkinfo
        /*0018*/ 	.word	0x00000002
        /*0030*/ 	.string	""
        /*0030*/ 	.string	"ptxas"
        /*0030*/ 	.string	"Cuda compilation tools, release 13.0, V13.0.88"
        /*0030*/ 	.string	"Build cuda_13.0.r13.0/compiler.36424714_0"
        /*0030*/ 	.string	"-arch sm_100 -m 64 "



//--------------------- .note.nv.cuinfo           --------------------------
	.section	.note.nv.cuinfo,"",@"SHT_NOTE"
	.sectionflags	@"SHF_NOTE_NV_CUINFO"
        /*0018*/ 	.short	0x0002
        /*001a*/ 	.short	0x0064
        /*001c*/ 	.short	0x0082
	.zero		2


//--------------------- .nv.info                  --------------------------
	.section	.nv.info,"",@"SHT_CUDA_INFO"
	.align	4


	//----- nvinfo : EIATTR_REGCOUNT
	.align		4
        /*0000*/ 	.byte	0x04, 0x2f
        /*0002*/ 	.short	(.L_1 - .L_0)
	.align		4
.L_0:
        /*0004*/ 	.word	index@(_Z18bankConflictKernelPfi)
        /*0008*/ 	.word	0x0000000c


	//----- nvinfo : EIATTR_FRAME_SIZE
	.align		4
.L_1:
        /*000c*/ 	.byte	0x04, 0x11
        /*000e*/ 	.short	(.L_3 - .L_2)
	.align		4
.L_2:
        /*0010*/ 	.word	index@(_Z18bankConflictKernelPfi)
        /*0014*/ 	.word	0x00000000


	//----- nvinfo : EIATTR_MIN_STACK_SIZE
	.align		4
.L_3:
        /*0018*/ 	.byte	0x04, 0x12
        /*001a*/ 	.short	(.L_5 - .L_4)
	.align		4
.L_4:
        /*001c*/ 	.word	index@(_Z18bankConflictKernelPfi)
        /*0020*/ 	.word	0x00000000
.L_5:


//--------------------- .nv.compat                --------------------------
	.section	.nv.compat,"",@"SHT_CUDA_COMPAT_INFO"
	.align	4
        /*0000*/ 	.byte	0x02, 0x09, 0x00, 0x00, 0x02, 0x02, 0x01, 0x00, 0x02, 0x05, 0x05, 0x00, 0x03, 0x07, 0x01, 0x01
        /*0010*/ 	.byte	0x02, 0x03, 0x00, 0x00, 0x02, 0x06, 0x01, 0x00, 0x04, 0x0b, 0x08, 0x00, 0x09, 0x00, 0x00, 0x00
        /*0020*/ 	.byte	0x00, 0x00, 0x00, 0x00


//--------------------- .nv.info._Z18bankConflictKernelPfi --------------------------
	.section	.nv.info._Z18bankConflictKernelPfi,"",@"SHT_CUDA_INFO"
	.sectionflags	@""
	.align	4


	//----- nvinfo : EIATTR_CUDA_API_VERSION
	.align		4
        /*0000*/ 	.byte	0x04, 0x37
        /*0002*/ 	.short	(.L_7 - .L_6)
.L_6:
        /*0004*/ 	.word	0x00000082


	//----- nvinfo : EIATTR_KPARAM_INFO
	.align		4
.L_7:
        /*0008*/ 	.byte	0x04, 0x17
        /*000a*/ 	.short	(.L_9 - .L_8)
.L_8:
        /*000c*/ 	.word	0x00000000
        /*0010*/ 	.short	0x0001
        /*0012*/ 	.short	0x0008
        /*0014*/ 	.byte	0x00, 0xf0, 0x11, 0x00


	//----- nvinfo : EIATTR_KPARAM_INFO
	.align		4
.L_9:
        /*0018*/ 	.byte	0x04, 0x17
        /*001a*/ 	.short	(.L_11 - .L_10)
.L_10:
        /*001c*/ 	.word	0x00000000
        /*0020*/ 	.short	0x0000
        /*0022*/ 	.short	0x0000
        /*0024*/ 	.byte	0x00, 0xf5, 0x21, 0x00


	//----- nvinfo : EIATTR_SPARSE_MMA_MASK
	.align		4
.L_11:
        /*0028*/ 	.byte	0x03, 0x50
        /*002a*/ 	.short	0x0000


	//----- nvinfo : EIATTR_MAXREG_COUNT
	.align		4
        /*002c*/ 	.byte	0x03, 0x1b
        /*002e*/ 	.short	0x00ff


	//----- nvinfo : EIATTR_NUM_BARRIERS
	.align		4
        /*0030*/ 	.byte	0x02, 0x4c
        /*0032*/ 	.byte	0x01
	.zero		1


	//----- nvinfo : EIATTR_MERCURY_ISA_VERSION
	.align		4
        /*0034*/ 	.byte	0x03, 0x5f
        /*0036*/ 	.short	0x0101


	//----- nvinfo : EIATTR_VRC_CTA_INIT_COUNT
	.align		4
        /*0038*/ 	.byte	0x02, 0x4a
	.zero		1
	.zero		1


	//----- nvinfo : EIATTR_EXIT_INSTR_OFFSETS
	.align		4
        /*003c*/ 	.byte	0x04, 0x1c
        /*003e*/ 	.short	(.L_13 - .L_12)


	//   ....[0]....
.L_12:
        /*0040*/ 	.word	0x00000060


	//   ....[1]....
        /*0044*/ 	.word	0x00000150


	//----- nvinfo : EIATTR_CBANK_PARAM_SIZE
	.align		4
.L_13:
        /*0048*/ 	.byte	0x03, 0x19
        /*004a*/ 	.short	0x000c


	//----- nvinfo : EIATTR_PARAM_CBANK
	.align		4
        /*004c*/ 	.byte	0x04, 0x0a
        /*004e*/ 	.short	(.L_15 - .L_14)
	.align		4
.L_14:
        /*0050*/ 	.word	index@(.nv.constant0._Z18bankConflictKernelPfi)
        /*0054*/ 	.short	0x0380
        /*0056*/ 	.short	0x000c


	//----- nvinfo : EIATTR_SW_WAR
	.align		4
.L_15:
        /*0058*/ 	.byte	0x04, 0x36
        /*005a*/ 	.short	(.L_17 - .L_16)
.L_16:
        /*005c*/ 	.word	0x00000008
.L_17:


//--------------------- .nv.callgraph             --------------------------
	.section	.nv.callgraph,"",@"SHT_CUDA_CALLGRAPH"
	.align	4
	.sectionentsize	8
	.align		4
        /*0000*/ 	.word	0x00000000
	.align		4
        /*0004*/ 	.word	0xffffffff
	.align		4
        /*0008*/ 	.word	0x00000000
	.align		4
        /*000c*/ 	.word	0xfffffffe
	.align		4
        /*0010*/ 	.word	0x00000000
	.align		4
        /*0014*/ 	.word	0xfffffffd
	.align		4
        /*0018*/ 	.word	0x00000000
	.align		4
        /*001c*/ 	.word	0xfffffffc


//--------------------- .text._Z18bankConflictKernelPfi --------------------------
	.section	.text._Z18bankConflictKernelPfi,"ax",@progbits
	.align	128
        .global         _Z18bankConflictKernelPfi
        .type           _Z18bankConflictKernelPfi,@function
        .size           _Z18bankConflictKernelPfi,(.L_x_1 - _Z18bankConflictKernelPfi)
        .other          _Z18bankConflictKernelPfi,@"STO_CUDA_ENTRY STV_DEFAULT"
_Z18bankConflictKernelPfi:
.text._Z18bankConflictKernelPfi:
[----:B------:R-:W-:Y:S01]  /*0000*/  LDC R1, c[0x0][0x37c] ;  /* 0x0000df00ff017b82 */ /* 0x000fe20000000800 */
[----:B------:R-:W0:Y:S01]  /*0010*/  S2R R5, SR_CTAID.X ;  /* 0x0000000000057919 */ /* 0x000e220000002500 */
[----:B------:R-:W0:Y:S01]  /*0020*/  LDCU UR4, c[0x0][0x360] ;  /* 0x00006c00ff0477ac */ /* 0x000e220008000800 */
[----:B------:R-:W0:Y:S02]  /*0030*/  S2R R0, SR_TID.X ;  /* 0x0000000000007919 */ /* 0x000e240000002100 */
[----:B0-----:R-:W-:-:S05]  /*0040*/  IMAD R5, R5, UR4, R0 ;  /* 0x0000000405057c24 */ /* 0x001fca000f8e0200 */
[----:B------:R-:W-:-:S13]  /*0050*/  ISETP.GT.U32.AND P0, PT, R5, 0x3ffffff, PT ;  /* 0x03ffffff0500780c */ /* 0x000fda0003f04070 */
[----:B------:R-:W-:Y:S05]  /*0060*/  @P0 EXIT ;  /* 0x000000000000094d */ /* 0x000fea0003800000 */
[----:B------:R-:W0:Y:S01]  /*0070*/  S2UR UR5, SR_CgaCtaId ;  /* 0x00000000000579c3 */ /* 0x000e220000008800 */
[----:B------:R-:W1:Y:S01]  /*0080*/  LDCU UR6, c[0x0][0x388] ;  /* 0x00007100ff0677ac */ /* 0x000e620008000800 */
[----:B------:R-:W-:Y:S01]  /*0090*/  I2FP.F32.U32 R4, R5 ;  /* 0x0000000500047245 */ /* 0x000fe20000201000 */
[----:B------:R-:W-:-:S05]  /*00a0*/  UMOV UR4, 0x400 ;  /* 0x0000040000047882 */ /* 0x000fca0000000000 */
[----:B------:R-:W2:Y:S01]  /*00b0*/  LDC.64 R2, c[0x0][0x380] ;  /* 0x0000e000ff027b82 */ /* 0x000ea20000000a00 */
[----:B-1----:R-:W-:Y:S01]  /*00c0*/  IMAD R0, R0, UR6, RZ ;  /* 0x0000000600007c24 */ /* 0x002fe2000f8e02ff */
[----:B0-----:R-:W-:-:S06]  /*00d0*/  ULEA UR4, UR5, UR4, 0x18 ;  /* 0x0000000405047291 */ /* 0x001fcc000f8ec0ff */
[----:B------:R-:W-:Y:S01]  /*00e0*/  LEA R7, R0, UR4, 0x2 ;  /* 0x0000000400077c11 */ /* 0x000fe2000f8e10ff */
[----:B--2---:R-:W-:-:S04]  /*00f0*/  IMAD.WIDE.U32 R2, R5, 0x4, R2 ;  /* 0x0000000405027825 */ /* 0x004fc800078e0002 */
[----:B------:R-:W-:Y:S01]  /*0100*/  STS [R7], R4 ;  /* 0x0000000407007388 */ /* 0x000fe20000000800 */
[----:B------:R-:W0:Y:S01]  /*0110*/  LDCU.64 UR4, c[0x0][0x358] ;  /* 0x00006b00ff0477ac */ /* 0x000e220008000a00 */
[----:B------:R-:W-:Y:S06]  /*0120*/  BAR.SYNC.DEFER_BLOCKING 0x0 ;  /* 0x0000000000007b1d */ /* 0x000fec0000010000 */
[----:B------:R-:W0:Y:S04]  /*0130*/  LDS R9, [R7] ;  /* 0x0000000007097984 */ /* 0x000e280000000800 */
[----:B0-----:R-:W-:Y:S01]  /*0140*/  STG.E desc[UR4][R2.64], R9 ;  /* 0x0000000902007986 */ /* 0x001fe2000c101904 */
[----:B------:R-:W-:Y:S05]  /*0150*/  EXIT ;  /* 0x000000000000794d */ /* 0x000fea0003800000 */
.L_x_0:
[----:B------:R-:W-:-:S00]  /*0160*/  BRA `(.L_x_0) ;  /* 0xfffffffc00fc7947 */ /* 0x000fc0000383ffff */
[----:B------:R-:W-:-:S00]  /*0170*/  NOP ;  /* 0x0000000000007918 */ /* 0x000fc00000000000 */
        /* <DEDUP_REMOVED lines=8> */
.L_x_1:


//--------------------- .nv.shared._Z18bankConflictKernelPfi --------------------------
	.section	.nv.shared._Z18bankConflictKernelPfi,"aw",@nobits
	.sectionflags	@""
	.align	16
	.zero		1024


//--------------------- .nv.shared.reserved.0     --------------------------
	.section	.nv.shared.reserved.0,"aw",@nobits
	.weak		__nv_reservedSMEM_offset_0_alias
	.size		__nv_reservedSMEM_offset_0_alias, 0, 64
	.other		__nv_reservedSMEM_offset_0_alias,@"STO_CUDA_RESERVED_SHARED STV_DEFAULT"
__nv_reservedSMEM_offset_0_alias:
	.zero		0
	.zero		64


//--------------------- .nv.constant0._Z18bankConflictKernelPfi --------------------------
	.section	.nv.constant0._Z18bankConflictKernelPfi,"a",@progbits
	.sectionflags	@""
	.align	4
.nv.constant0._Z18bankConflictKernelPfi:
	.zero		908


//--------------------- SYMBOLS --------------------------

	.type		.nv.reservedSmem.offset0,@object
	.size		.nv.reservedSmem.offset0,0x4
	.type		.nv.reservedSmem.cap,@object
	.size		.nv.reservedSmem.cap,0x4
